.version 6.5
.target sm_30
.address_size 64

.visible .entry vshr(
	.param .u64 input,
	.param .u64 output
)
{
	.reg .u64 	    in_addr;
    .reg .u64 	    out_addr;
    .reg .u32 	    temp1;
    .reg .u32 	    temp2;
    .reg .u32 	    temp3;
    .reg .u32 	    temp4;

    ld.param.u64 	            in_addr, [input];
    ld.param.u64 	            out_addr, [output];
    ld.b32                      temp2, [in_addr];
    ld.b32                      temp3, [in_addr+4];
    ld.b32                      temp4, [in_addr+8];

    vshr.u32.u32.u32.clamp.add  temp1, temp2, temp3, temp4;

    st.u32                      [out_addr], temp1;
	ret;
}


// ===== COMPILED SASS (sm_100) =====

	.target	sm_100

	.elftype	@"ET_EXEC"


//--------------------- .note.nv.tkinfo           --------------------------
	.section	.note.nv.tkinfo,"",@"SHT_NOTE"
	.sectionflags	@"SHF_NOTE_NV_TKINFO"
	.tkinfo
        /*0018*/ 	.word	0x00000002
        /*0030*/ 	.string	""
        /*0030*/ 	.string	"ptxas"
        /*0030*/ 	.string	"Cuda compilation tools, release 13.0, V13.0.88"
        /*0030*/ 	.string	"Build cuda_13.0.r13.0/compiler.36424714_0"
        /*0030*/ 	.string	"-arch sm_100 "



//--------------------- .note.nv.cuinfo           --------------------------
	.section	.note.nv.cuinfo,"",@"SHT_NOTE"
	.sectionflags	@"SHF_NOTE_NV_CUINFO"
        /*0018*/ 	.short	0x0002
        /*001a*/ 	.short	0x001e
        /*001c*/ 	.short	0x0082
	.zero		2


//--------------------- .nv.info                  --------------------------
	.section	.nv.info,"",@"SHT_CUDA_INFO"
	.align	4


	//----- nvinfo : EIATTR_REGCOUNT
	.align		4
        /*0000*/ 	.byte	0x04, 0x2f
        /*0002*/ 	.short	(.L_1 - .L_0)
	.align		4
.L_0:
        /*0004*/ 	.word	index@(vshr)
        /*0008*/ 	.word	0x0000000a


	//----- nvinfo : EIATTR_FRAME_SIZE
	.align		4
.L_1:
        /*000c*/ 	.byte	0x04, 0x11
        /*000e*/ 	.short	(.L_3 - .L_2)
	.align		4
.L_2:
        /*0010*/ 	.word	index@(vshr)
        /*0014*/ 	.word	0x00000000


	//----- nvinfo : EIATTR_MIN_STACK_SIZE
	.align		4
.L_3:
        /*0018*/ 	.byte	0x04, 0x12
        /*001a*/ 	.short	(.L_5 - .L_4)
	.align		4
.L_4:
        /*001c*/ 	.word	index@(vshr)
        /*0020*/ 	.word	0x00000000
.L_5:


//--------------------- .nv.compat                --------------------------
	.section	.nv.compat,"",@"SHT_CUDA_COMPAT_INFO"
	.align	4
        /*0000*/ 	.byte	0x02, 0x09, 0x00, 0x00, 0x02, 0x02, 0x01, 0x00, 0x02, 0x05, 0x05, 0x00, 0x03, 0x07, 0x01, 0x01
        /*0010*/ 	.byte	0x02, 0x03, 0x00, 0x00, 0x02, 0x06, 0x01, 0x00, 0x04, 0x0b, 0x08, 0x00, 0x09, 0x00, 0x00, 0x00
        /*0020*/ 	.byte	0x00, 0x00, 0x00, 0x00


//--------------------- .nv.info.vshr             --------------------------
	.section	.nv.info.vshr,"",@"SHT_CUDA_INFO"
	.sectionflags	@""
	.align	4


	//----- nvinfo : EIATTR_CUDA_API_VERSION
	.align		4
        /*0000*/ 	.byte	0x04, 0x37
        /*0002*/ 	.short	(.L_7 - .L_6)
.L_6:
        /*0004*/ 	.word	0x00000082


	//----- nvinfo : EIATTR_KPARAM_INFO
	.align		4
.L_7:
        /*0008*/ 	.byte	0x04, 0x17
        /*000a*/ 	.short	(.L_9 - .L_8)
.L_8:
        /*000c*/ 	.word	0x00000000
        /*0010*/ 	.short	0x0001
        /*0012*/ 	.short	0x0008
        /*0014*/ 	.byte	0x00, 0xf0, 0x21, 0x00


	//----- nvinfo : EIATTR_KPARAM_INFO
	.align		4
.L_9:
        /*0018*/ 	.byte	0x04, 0x17
        /*001a*/ 	.short	(.L_11 - .L_10)
.L_10:
        /*001c*/ 	.word	0x00000000
        /*0020*/ 	.short	0x0000
        /*0022*/ 	.short	0x0000
        /*0024*/ 	.byte	0x00, 0xf0, 0x21, 0x00


	//----- nvinfo : EIATTR_SPARSE_MMA_MASK
	.align		4
.L_11:
        /*0028*/ 	.byte	0x03, 0x50
        /*002a*/ 	.short	0x0000


	//----- nvinfo : EIATTR_MAXREG_COUNT
	.align		4
        /*002c*/ 	.byte	0x03, 0x1b
        /*002e*/ 	.short	0x00ff


	//----- nvinfo : EIATTR_MERCURY_ISA_VERSION
	.align		4
        /*0030*/ 	.byte	0x03, 0x5f
        /*0032*/ 	.short	0x0101


	//----- nvinfo : EIATTR_VRC_CTA_INIT_COUNT
	.align		4
        /*0034*/ 	.byte	0x02, 0x4a
	.zero		1
	.zero		1


	//----- nvinfo : EIATTR_EXIT_INSTR_OFFSETS
	.align		4
        /*0038*/ 	.byte	0x04, 0x1c
        /*003a*/ 	.short	(.L_13 - .L_12)


	//   ....[0]....
.L_12:
        /*003c*/ 	.word	0x000000f0


	//----- nvinfo : EIATTR_CBANK_PARAM_SIZE
	.align		4
.L_13:
        /*0040*/ 	.byte	0x03, 0x19
        /*0042*/ 	.short	0x0010


	//----- nvinfo : EIATTR_PARAM_CBANK
	.align		4
        /*0044*/ 	.byte	0x04, 0x0a
        /*0046*/ 	.short	(.L_15 - .L_14)
	.align		4
.L_14:
        /*0048*/ 	.word	index@(.nv.constant0.vshr)
        /*004c*/ 	.short	0x0380
        /*004e*/ 	.short	0x0010


	//----- nvinfo : EIATTR_SW_WAR
	.align		4
.L_15:
        /*0050*/ 	.byte	0x04, 0x36
        /*0052*/ 	.short	(.L_17 - .L_16)
.L_16:
        /*0054*/ 	.word	0x00000008
.L_17:


//--------------------- .nv.callgraph             --------------------------
	.section	.nv.callgraph,"",@"SHT_CUDA_CALLGRAPH"
	.align	4
	.sectionentsize	8
	.align		4
        /*0000*/ 	.word	0x00000000
	.align		4
        /*0004*/ 	.word	0xffffffff
	.align		4
        /*0008*/ 	.word	0x00000000
	.align		4
        /*000c*/ 	.word	0xfffffffe
	.align		4
        /*0010*/ 	.word	0x00000000
	.align		4
        /*0014*/ 	.word	0xfffffffd
	.align		4
        /*0018*/ 	.word	0x00000000
	.align		4
        /*001c*/ 	.word	0xfffffffc


//--------------------- .text.vshr                --------------------------
	.section	.text.vshr,"ax",@progbits
	.align	128
        .global         vshr
        .type           vshr,@function
        .size           vshr,(.L_x_1 - vshr)
        .other          vshr,@"STO_CUDA_ENTRY STV_DEFAULT"
vshr:
.text.vshr:
[----:B------:R-:W-:Y:S08]  /*0000*/  LDC R1, c[0x0][0x37c] ;  /* 0x0000df00ff017b82 */ /* 0x000ff00000000800 */
[----:B------:R-:W0:Y:S01]  /*0010*/  LDC.64 R2, c[0x0][0x380] ;  /* 0x0000e000ff027b82 */ /* 0x000e220000000a00 */
[----:B------:R-:W0:Y:S02]  /*0020*/  LDCU.64 UR4, c[0x0][0x358] ;  /* 0x00006b00ff0477ac */ /* 0x000e240008000a00 */
[----:B0-----:R-:W2:Y:S04]  /*0030*/  LD.E R4, desc[UR4][R2.64+0x4] ;  /* 0x0000040402047980 */ /* 0x001ea8000c101900 */
[----:B------:R-:W3:Y:S04]  /*0040*/  LD.E R0, desc[UR4][R2.64] ;  /* 0x0000000402007980 */ /* 0x000ee8000c101900 */
[----:B------:R-:W4:Y:S01]  /*0050*/  LD.E R6, desc[UR4][R2.64+0x8] ;  /* 0x0000080402067980 */ /* 0x000f22000c101900 */
[----:B--2---:R-:W-:-:S02]  /*0060*/  PRMT R7, R4, 0x3210, RZ ;  /* 0x0000321004077816 */ /* 0x004fc400000000ff */
[----:B------:R-:W0:Y:S02]  /*0070*/  LDC.64 R4, c[0x0][0x388] ;  /* 0x0000e200ff047b82 */ /* 0x000e240000000a00 */
[----:B------:R-:W-:Y:S02]  /*0080*/  ISETP.LT.U32.AND P0, PT, R7, 0x20, PT ;  /* 0x000000200700780c */ /* 0x000fe40003f01070 */
[----:B---3--:R-:W-:Y:S02]  /*0090*/  PRMT R0, R0, 0x3210, RZ ;  /* 0x0000321000007816 */ /* 0x008fe400000000ff */
[----:B------:R-:W-:-:S04]  /*00a0*/  ISETP.LT.AND.EX P0, PT, RZ, RZ, PT, P0 ;  /* 0x000000ffff00720c */ /* 0x000fc80003f01300 */
[----:B------:R-:W-:-:S04]  /*00b0*/  SEL R7, R7, 0x20, P0 ;  /* 0x0000002007077807 */ /* 0x000fc80000000000 */
[----:B------:R-:W-:-:S05]  /*00c0*/  SHF.R.S64 R7, R0, R7, RZ ;  /* 0x0000000700077219 */ /* 0x000fca00000010ff */
[----:B----4-:R-:W-:-:S05]  /*00d0*/  IMAD.IADD R7, R6, 0x1, R7 ;  /* 0x0000000106077824 */ /* 0x010fca00078e0207 */
[----:B0-----:R-:W-:Y:S01]  /*00e0*/  ST.E desc[UR4][R4.64], R7 ;  /* 0x0000000704007985 */ /* 0x001fe2000c101904 */
[----:B------:R-:W-:Y:S05]  /*00f0*/  EXIT ;  /* 0x000000000000794d */ /* 0x000fea0003800000 */
.L_x_0:
[----:B------:R-:W-:-:S00]  /*0100*/  BRA `(.L_x_0) ;  /* 0xfffffffc00fc7947 */ /* 0x000fc0000383ffff */
[----:B------:R-:W-:-:S00]  /*0110*/  NOP ;  /* 0x0000000000007918 */ /* 0x000fc00000000000 */
        /* <DEDUP_REMOVED lines=14> */
.L_x_1:


//--------------------- .nv.shared.reserved.0     --------------------------
	.section	.nv.shared.reserved.0,"aw",@nobits
	.weak		__nv_reservedSMEM_offset_0_alias
	.size		__nv_reservedSMEM_offset_0_alias, 0, 64
	.other		__nv_reservedSMEM_offset_0_alias,@"STO_CUDA_RESERVED_SHARED STV_DEFAULT"
__nv_reservedSMEM_offset_0_alias:
	.zero		0
	.zero		64


//--------------------- .nv.constant0.vshr        --------------------------
	.section	.nv.constant0.vshr,"a",@progbits
	.sectionflags	@""
	.align	4
.nv.constant0.vshr:
	.zero		912


//--------------------- SYMBOLS --------------------------

	.type		.nv.reservedSmem.offset0,@object
	.size		.nv.reservedSmem.offset0,0x4
